//
// Generated by NVIDIA NVVM Compiler
//
// Compiler Build ID: CL-36424714
// Cuda compilation tools, release 13.0, V13.0.88
// Based on NVVM 20.0.0
//

.version 9.0
.target sm_100
.address_size 64

	// .globl	_Z9matrixMulPiS_S_

.visible .entry _Z9matrixMulPiS_S_(
	.param .u64 .ptr .align 1 _Z9matrixMulPiS_S__param_0,
	.param .u64 .ptr .align 1 _Z9matrixMulPiS_S__param_1,
	.param .u64 .ptr .align 1 _Z9matrixMulPiS_S__param_2
)
{
	.reg .b32 	%r<21>;
	.reg .b64 	%rd<13>;

	ld.param.u64 	%rd1, [_Z9matrixMulPiS_S__param_0];
	ld.param.u64 	%rd2, [_Z9matrixMulPiS_S__param_1];
	ld.param.u64 	%rd3, [_Z9matrixMulPiS_S__param_2];
	mov.u32 	%r1, %ctaid.y;
	mov.u32 	%r2, %ntid.y;
	mov.u32 	%r3, %tid.y;
	mad.lo.s32 	%r4, %r1, %r2, %r3;
	mov.u32 	%r5, %ctaid.x;
	mov.u32 	%r6, %ntid.x;
	mov.u32 	%r7, %tid.x;
	mad.lo.s32 	%r8, %r5, %r6, %r7;
	mul.lo.s32 	%r9, %r4, 3;
	cvta.to.global.u64 	%rd4, %rd1;
	cvta.to.global.u64 	%rd5, %rd2;
	mul.wide.u32 	%rd6, %r9, 4;
	add.s64 	%rd7, %rd4, %rd6;
	ld.global.u32 	%r10, [%rd7];
	mul.wide.s32 	%rd8, %r8, 4;
	add.s64 	%rd9, %rd5, %rd8;
	ld.global.u32 	%r11, [%rd9];
	mul.lo.s32 	%r12, %r11, %r10;
	ld.global.u32 	%r13, [%rd7+4];
	ld.global.u32 	%r14, [%rd9+8];
	mad.lo.s32 	%r15, %r14, %r13, %r12;
	ld.global.u32 	%r16, [%rd7+8];
	ld.global.u32 	%r17, [%rd9+16];
	mad.lo.s32 	%r18, %r17, %r16, %r15;
	cvta.to.global.u64 	%rd10, %rd3;
	shl.b32 	%r19, %r4, 1;
	add.s32 	%r20, %r19, %r8;
	mul.wide.s32 	%rd11, %r20, 4;
	add.s64 	%rd12, %rd10, %rd11;
	st.global.u32 	[%rd12], %r18;
	ret;

}


// ===== COMPILED SASS (sm_100) =====

	.target	sm_100

	.elftype	@"ET_EXEC"


//--------------------- .note.nv.tkinfo           --------------------------
	.section	.note.nv.tkinfo,"",@"SHT_NOTE"
	.sectionflags	@"SHF_NOTE_NV_TKINFO"
	.tkinfo
        /*0018*/ 	.word	0x00000002
        /*0030*/ 	.string	""
        /*0030*/ 	.string	"ptxas"
        /*0030*/ 	.string	"Cuda compilation tools, release 13.0, V13.0.88"
        /*0030*/ 	.string	"Build cuda_13.0.r13.0/compiler.36424714_0"
        /*0030*/ 	.string	"-arch sm_100 -m 64 "



//--------------------- .note.nv.cuinfo           --------------------------
	.section	.note.nv.cuinfo,"",@"SHT_NOTE"
	.sectionflags	@"SHF_NOTE_NV_CUINFO"
        /*0018*/ 	.short	0x0002
        /*001a*/ 	.short	0x0064
        /*001c*/ 	.short	0x0082
	.zero		2


//--------------------- .nv.info                  --------------------------
	.section	.nv.info,"",@"SHT_CUDA_INFO"
	.align	4


	//----- nvinfo : EIATTR_REGCOUNT
	.align		4
        /*0000*/ 	.byte	0x04, 0x2f
        /*0002*/ 	.short	(.L_1 - .L_0)
	.align		4
.L_0:
        /*0004*/ 	.word	index@(_Z9matrixMulPiS_S_)
        /*0008*/ 	.word	0x00000012


	//----- nvinfo : EIATTR_FRAME_SIZE
	.align		4
.L_1:
        /*000c*/ 	.byte	0x04, 0x11
        /*000e*/ 	.short	(.L_3 - .L_2)
	.align		4
.L_2:
        /*0010*/ 	.word	index@(_Z9matrixMulPiS_S_)
        /*0014*/ 	.word	0x00000000


	//----- nvinfo : EIATTR_MIN_STACK_SIZE
	.align		4
.L_3:
        /*0018*/ 	.byte	0x04, 0x12
        /*001a*/ 	.short	(.L_5 - .L_4)
	.align		4
.L_4:
        /*001c*/ 	.word	index@(_Z9matrixMulPiS_S_)
        /*0020*/ 	.word	0x00000000
.L_5:


//--------------------- .nv.compat                --------------------------
	.section	.nv.compat,"",@"SHT_CUDA_COMPAT_INFO"
	.align	4
        /*0000*/ 	.byte	0x02, 0x09, 0x00, 0x00, 0x02, 0x02, 0x01, 0x00, 0x02, 0x05, 0x05, 0x00, 0x03, 0x07, 0x01, 0x01
        /*0010*/ 	.byte	0x02, 0x03, 0x00, 0x00, 0x02, 0x06, 0x01, 0x00, 0x04, 0x0b, 0x08, 0x00, 0x09, 0x00, 0x00, 0x00
        /*0020*/ 	.byte	0x00, 0x00, 0x00, 0x00


//--------------------- .nv.info._Z9matrixMulPiS_S_ --------------------------
	.section	.nv.info._Z9matrixMulPiS_S_,"",@"SHT_CUDA_INFO"
	.sectionflags	@""
	.align	4


	//----- nvinfo : EIATTR_CUDA_API_VERSION
	.align		4
        /*0000*/ 	.byte	0x04, 0x37
        /*0002*/ 	.short	(.L_7 - .L_6)
.L_6:
        /*0004*/ 	.word	0x00000082


	//----- nvinfo : EIATTR_KPARAM_INFO
	.align		4
.L_7:
        /*0008*/ 	.byte	0x04, 0x17
        /*000a*/ 	.short	(.L_9 - .L_8)
.L_8:
        /*000c*/ 	.word	0x00000000
        /*0010*/ 	.short	0x0002
        /*0012*/ 	.short	0x0010
        /*0014*/ 	.byte	0x00, 0xf5, 0x21, 0x00


	//----- nvinfo : EIATTR_KPARAM_INFO
	.align		4
.L_9:
        /*0018*/ 	.byte	0x04, 0x17
        /*001a*/ 	.short	(.L_11 - .L_10)
.L_10:
        /*001c*/ 	.word	0x00000000
        /*0020*/ 	.short	0x0001
        /*0022*/ 	.short	0x0008
        /*0024*/ 	.byte	0x00, 0xf5, 0x21, 0x00


	//----- nvinfo : EIATTR_KPARAM_INFO
	.align		4
.L_11:
        /*0028*/ 	.byte	0x04, 0x17
        /*002a*/ 	.short	(.L_13 - .L_12)
.L_12:
        /*002c*/ 	.word	0x00000000
        /*0030*/ 	.short	0x0000
        /*0032*/ 	.short	0x0000
        /*0034*/ 	.byte	0x00, 0xf5, 0x21, 0x00


	//----- nvinfo : EIATTR_SPARSE_MMA_MASK
	.align		4
.L_13:
        /*0038*/ 	.byte	0x03, 0x50
        /*003a*/ 	.short	0x0000


	//----- nvinfo : EIATTR_MAXREG_COUNT
	.align		4
        /*003c*/ 	.byte	0x03, 0x1b
        /*003e*/ 	.short	0x00ff


	//----- nvinfo : EIATTR_MERCURY_ISA_VERSION
	.align		4
        /*0040*/ 	.byte	0x03, 0x5f
        /*0042*/ 	.short	0x0101


	//----- nvinfo : EIATTR_VRC_CTA_INIT_COUNT
	.align		4
        /*0044*/ 	.byte	0x02, 0x4a
	.zero		1
	.zero		1


	//----- nvinfo : EIATTR_EXIT_INSTR_OFFSETS
	.align		4
        /*0048*/ 	.byte	0x04, 0x1c
        /*004a*/ 	.short	(.L_15 - .L_14)


	//   ....[0]....
.L_14:
        /*004c*/ 	.word	0x000001c0


	//----- nvinfo : EIATTR_CBANK_PARAM_SIZE
	.align		4
.L_15:
        /*0050*/ 	.byte	0x03, 0x19
        /*0052*/ 	.short	0x0018


	//----- nvinfo : EIATTR_PARAM_CBANK
	.align		4
        /*0054*/ 	.byte	0x04, 0x0a
        /*0056*/ 	.short	(.L_17 - .L_16)
	.align		4
.L_16:
        /*0058*/ 	.word	index@(.nv.constant0._Z9matrixMulPiS_S_)
        /*005c*/ 	.short	0x0380
        /*005e*/ 	.short	0x0018


	//----- nvinfo : EIATTR_SW_WAR
	.align		4
.L_17:
        /*0060*/ 	.byte	0x04, 0x36
        /*0062*/ 	.short	(.L_19 - .L_18)
.L_18:
        /*0064*/ 	.word	0x00000008
.L_19:


//--------------------- .nv.callgraph             --------------------------
	.section	.nv.callgraph,"",@"SHT_CUDA_CALLGRAPH"
	.align	4
	.sectionentsize	8
	.align		4
        /*0000*/ 	.word	0x00000000
	.align		4
        /*0004*/ 	.word	0xffffffff
	.align		4
        /*0008*/ 	.word	0x00000000
	.align		4
        /*000c*/ 	.word	0xfffffffe
	.align		4
        /*0010*/ 	.word	0x00000000
	.align		4
        /*0014*/ 	.word	0xfffffffd
	.align		4
        /*0018*/ 	.word	0x00000000
	.align		4
        /*001c*/ 	.word	0xfffffffc


//--------------------- .text._Z9matrixMulPiS_S_  --------------------------
	.section	.text._Z9matrixMulPiS_S_,"ax",@progbits
	.align	128
        .global         _Z9matrixMulPiS_S_
        .type           _Z9matrixMulPiS_S_,@function
        .size           _Z9matrixMulPiS_S_,(.L_x_1 - _Z9matrixMulPiS_S_)
        .other          _Z9matrixMulPiS_S_,@"STO_CUDA_ENTRY STV_DEFAULT"
_Z9matrixMulPiS_S_:
.text._Z9matrixMulPiS_S_:
[----:B------:R-:W-:Y:S01]  /*0000*/  LDC R1, c[0x0][0x37c] ;  /* 0x0000df00ff017b82 */ /* 0x000fe20000000800 */
[----:B------:R-:W0:Y:S07]  /*0010*/  S2R R7, SR_TID.Y ;  /* 0x0000000000077919 */ /* 0x000e2e0000002200 */
[----:B------:R-:W0:Y:S01]  /*0020*/  S2UR UR6, SR_CTAID.Y ;  /* 0x00000000000679c3 */ /* 0x000e220000002600 */
[----:B------:R-:W1:Y:S01]  /*0030*/  LDCU.64 UR4, c[0x0][0x358] ;  /* 0x00006b00ff0477ac */ /* 0x000e620008000a00 */
[----:B------:R-:W2:Y:S06]  /*0040*/  S2R R6, SR_TID.X ;  /* 0x0000000000067919 */ /* 0x000eac0000002100 */
[----:B------:R-:W0:Y:S08]  /*0050*/  LDC R0, c[0x0][0x364] ;  /* 0x0000d900ff007b82 */ /* 0x000e300000000800 */
[----:B------:R-:W2:Y:S08]  /*0060*/  S2UR UR7, SR_CTAID.X ;  /* 0x00000000000779c3 */ /* 0x000eb00000002500 */
[----:B------:R-:W2:Y:S08]  /*0070*/  LDC R9, c[0x0][0x360] ;  /* 0x0000d800ff097b82 */ /* 0x000eb00000000800 */
[----:B------:R-:W3:Y:S01]  /*0080*/  LDC.64 R2, c[0x0][0x380] ;  /* 0x0000e000ff027b82 */ /* 0x000ee20000000a00 */
[----:B0-----:R-:W-:-:S05]  /*0090*/  IMAD R0, R0, UR6, R7 ;  /* 0x0000000600007c24 */ /* 0x001fca000f8e0207 */
[----:B------:R-:W-:Y:S02]  /*00a0*/  LEA R7, R0, R0, 0x1 ;  /* 0x0000000000077211 */ /* 0x000fe400078e08ff */
[----:B------:R-:W0:Y:S01]  /*00b0*/  LDC.64 R4, c[0x0][0x388] ;  /* 0x0000e200ff047b82 */ /* 0x000e220000000a00 */
[----:B--2---:R-:W-:Y:S02]  /*00c0*/  IMAD R9, R9, UR7, R6 ;  /* 0x0000000709097c24 */ /* 0x004fe4000f8e0206 */
[----:B---3--:R-:W-:-:S05]  /*00d0*/  IMAD.WIDE.U32 R2, R7, 0x4, R2 ;  /* 0x0000000407027825 */ /* 0x008fca00078e0002 */
[----:B------:R-:W2:Y:S01]  /*00e0*/  LDC.64 R6, c[0x0][0x390] ;  /* 0x0000e400ff067b82 */ /* 0x000ea20000000a00 */
[----:B-1----:R-:W3:Y:S01]  /*00f0*/  LDG.E R8, desc[UR4][R2.64] ;  /* 0x0000000402087981 */ /* 0x002ee2000c1e1900 */
[----:B0-----:R-:W-:-:S03]  /*0100*/  IMAD.WIDE R4, R9, 0x4, R4 ;  /* 0x0000000409047825 */ /* 0x001fc600078e0204 */
[----:B------:R-:W4:Y:S04]  /*0110*/  LDG.E R13, desc[UR4][R2.64+0x4] ;  /* 0x00000404020d7981 */ /* 0x000f28000c1e1900 */
[----:B------:R-:W3:Y:S04]  /*0120*/  LDG.E R11, desc[UR4][R4.64] ;  /* 0x00000004040b7981 */ /* 0x000ee8000c1e1900 */
[----:B------:R-:W4:Y:S04]  /*0130*/  LDG.E R10, desc[UR4][R4.64+0x8] ;  /* 0x00000804040a7981 */ /* 0x000f28000c1e1900 */
[----:B------:R-:W5:Y:S04]  /*0140*/  LDG.E R15, desc[UR4][R2.64+0x8] ;  /* 0x00000804020f7981 */ /* 0x000f68000c1e1900 */
[----:B------:R-:W5:Y:S01]  /*0150*/  LDG.E R12, desc[UR4][R4.64+0x10] ;  /* 0x00001004040c7981 */ /* 0x000f62000c1e1900 */
[----:B------:R-:W-:-:S05]  /*0160*/  LEA R9, R0, R9, 0x1 ;  /* 0x0000000900097211 */ /* 0x000fca00078e08ff */
[----:B--2---:R-:W-:-:S04]  /*0170*/  IMAD.WIDE R6, R9, 0x4, R6 ;  /* 0x0000000409067825 */ /* 0x004fc800078e0206 */
[----:B---3--:R-:W-:-:S04]  /*0180*/  IMAD R8, R8, R11, RZ ;  /* 0x0000000b08087224 */ /* 0x008fc800078e02ff */
[----:B----4-:R-:W-:-:S04]  /*0190*/  IMAD R8, R13, R10, R8 ;  /* 0x0000000a0d087224 */ /* 0x010fc800078e0208 */
[----:B-----5:R-:W-:-:S05]  /*01a0*/  IMAD R15, R15, R12, R8 ;  /* 0x0000000c0f0f7224 */ /* 0x020fca00078e0208 */
[----:B------:R-:W-:Y:S01]  /*01b0*/  STG.E desc[UR4][R6.64], R15 ;  /* 0x0000000f06007986 */ /* 0x000fe2000c101904 */
[----:B------:R-:W-:Y:S05]  /*01c0*/  EXIT ;  /* 0x000000000000794d */ /* 0x000fea0003800000 */
.L_x_0:
[----:B------:R-:W-:-:S00]  /*01d0*/  BRA `(.L_x_0) ;  /* 0xfffffffc00fc7947 */ /* 0x000fc0000383ffff */
[----:B------:R-:W-:-:S00]  /*01e0*/  NOP ;  /* 0x0000000000007918 */ /* 0x000fc00000000000 */
        /* <DEDUP_REMOVED lines=9> */
.L_x_1:


//--------------------- .nv.shared.reserved.0     --------------------------
	.section	.nv.shared.reserved.0,"aw",@nobits
	.weak		__nv_reservedSMEM_offset_0_alias
	.size		__nv_reservedSMEM_offset_0_alias, 0, 64
	.other		__nv_reservedSMEM_offset_0_alias,@"STO_CUDA_RESERVED_SHARED STV_DEFAULT"
__nv_reservedSMEM_offset_0_alias:
	.zero		0
	.zero		64


//--------------------- .nv.constant0._Z9matrixMulPiS_S_ --------------------------
	.section	.nv.constant0._Z9matrixMulPiS_S_,"a",@progbits
	.sectionflags	@""
	.align	4
.nv.constant0._Z9matrixMulPiS_S_:
	.zero		920


//--------------------- SYMBOLS --------------------------

	.type		.nv.reservedSmem.offset0,@object
	.size		.nv.reservedSmem.offset0,0x4
